	.headerflags	@"EF_CUDA_TEXMODE_UNIFIED EF_CUDA_64BIT_ADDRESS EF_CUDA_ACCELERATORS EF_CUDA_SM90 EF_CUDA_VIRTUAL_SM(EF_CUDA_SM90)"
	.elftype	@"ET_EXEC"


//--------------------- .nv.info                  --------------------------
	.section	.nv.info,"",@"SHT_CUDA_INFO"
	.align	4


	//----- nvinfo : EIATTR_REGCOUNT
	.align		4
        /*0000*/ 	.byte	0x04, 0x2f
        /*0002*/ 	.short	(.L_1 - .L_0)
	.align		4
.L_0:
        /*0004*/ 	.word	index@(triton_poi_fused__to_copy_add_arange_clamp_mul_sub_24)
        /*0008*/ 	.word	0x0000000a


	//----- nvinfo : EIATTR_MIN_STACK_SIZE
	.align		4
.L_1:
        /*000c*/ 	.byte	0x04, 0x12
        /*000e*/ 	.short	(.L_3 - .L_2)
	.align		4
.L_2:
        /*0010*/ 	.word	index@(triton_poi_fused__to_copy_add_arange_clamp_mul_sub_24)
        /*0014*/ 	.word	0x00000000


	//----- nvinfo : EIATTR_FRAME_SIZE
	.align		4
.L_3:
        /*0018*/ 	.byte	0x04, 0x11
        /*001a*/ 	.short	(.L_5 - .L_4)
	.align		4
.L_4:
        /*001c*/ 	.word	index@(triton_poi_fused__to_copy_add_arange_clamp_mul_sub_24)
        /*0020*/ 	.word	0x00000000


	//----- nvinfo : EIATTR_MIN_STACK_SIZE
	.align		4
.L_5:
        /*0024*/ 	.byte	0x04, 0x12
        /*0026*/ 	.short	(.L_7 - .L_6)
	.align		4
.L_6:
        /*0028*/ 	.word	index@(triton_poi_fused__to_copy_add_arange_clamp_mul_sub_24)
        /*002c*/ 	.word	0x00000000
.L_7:


//--------------------- .nv.info.triton_poi_fused__to_copy_add_arange_clamp_mul_sub_24 --------------------------
	.section	.nv.info.triton_poi_fused__to_copy_add_arange_clamp_mul_sub_24,"",@"SHT_CUDA_INFO"
	.sectionflags	@""
	.align	4


	//----- nvinfo : EIATTR_CUDA_API_VERSION
	.align		4
        /*0000*/ 	.byte	0x04, 0x37
        /*0002*/ 	.short	(.L_9 - .L_8)
.L_8:
        /*0004*/ 	.word	0x0000007c


	//----- nvinfo : EIATTR_KPARAM_INFO
	.align		4
.L_9:
        /*0008*/ 	.byte	0x04, 0x17
        /*000a*/ 	.short	(.L_11 - .L_10)
.L_10:
        /*000c*/ 	.word	0x00000000
        /*0010*/ 	.short	0x0001
        /*0012*/ 	.short	0x0008
        /*0014*/ 	.byte	0x00, 0xf0, 0x11, 0x00


	//----- nvinfo : EIATTR_KPARAM_INFO
	.align		4
.L_11:
        /*0018*/ 	.byte	0x04, 0x17
        /*001a*/ 	.short	(.L_13 - .L_12)
.L_12:
        /*001c*/ 	.word	0x00000000
        /*0020*/ 	.short	0x0000
        /*0022*/ 	.short	0x0000
        /*0024*/ 	.byte	0x00, 0xf4, 0x21, 0x00


	//----- nvinfo : EIATTR_SPARSE_MMA_MASK
	.align		4
.L_13:
        /*0028*/ 	.byte	0x03, 0x50
        /*002a*/ 	.short	0x0000


	//----- nvinfo : EIATTR_MAXREG_COUNT
	.align		4
        /*002c*/ 	.byte	0x03, 0x1b
        /*002e*/ 	.short	0x00ff


	//----- nvinfo : EIATTR_EXIT_INSTR_OFFSETS
	.align		4
        /*0030*/ 	.byte	0x04, 0x1c
        /*0032*/ 	.short	(.L_15 - .L_14)


	//   ....[0]....
.L_14:
        /*0034*/ 	.word	0x00000100


	//   ....[1]....
        /*0038*/ 	.word	0x00000130


	//----- nvinfo : EIATTR_REQNTID
	.align		4
.L_15:
        /*003c*/ 	.byte	0x04, 0x10
        /*003e*/ 	.short	(.L_17 - .L_16)
.L_16:
        /*0040*/ 	.word	0x00000020
        /*0044*/ 	.word	0x00000001
        /*0048*/ 	.word	0x00000001


	//----- nvinfo : EIATTR_CBANK_PARAM_SIZE
	.align		4
.L_17:
        /*004c*/ 	.byte	0x03, 0x19
        /*004e*/ 	.short	0x000c


	//----- nvinfo : EIATTR_PARAM_CBANK
	.align		4
        /*0050*/ 	.byte	0x04, 0x0a
        /*0052*/ 	.short	(.L_19 - .L_18)
	.align		4
.L_18:
        /*0054*/ 	.word	index@(.nv.constant0.triton_poi_fused__to_copy_add_arange_clamp_mul_sub_24)
        /*0058*/ 	.short	0x0210
        /*005a*/ 	.short	0x000c


	//----- nvinfo : EIATTR_SW_WAR
	.align		4
.L_19:
        /*005c*/ 	.byte	0x04, 0x36
        /*005e*/ 	.short	(.L_21 - .L_20)
.L_20:
        /*0060*/ 	.word	0x00000008
.L_21:


//--------------------- .nv.callgraph             --------------------------
	.section	.nv.callgraph,"",@"SHT_CUDA_CALLGRAPH"
	.align	4
	.sectionentsize	8
	.align		4
        /*0000*/ 	.word	0x00000000
	.align		4
        /*0004*/ 	.word	0xffffffff
	.align		4
        /*0008*/ 	.word	0x00000000
	.align		4
        /*000c*/ 	.word	0xfffffffe
	.align		4
        /*0010*/ 	.word	0x00000000
	.align		4
        /*0014*/ 	.word	0xfffffffd
	.align		4
        /*0018*/ 	.word	0x00000000
	.align		4
        /*001c*/ 	.word	0xfffffffc


//--------------------- .text.triton_poi_fused__to_copy_add_arange_clamp_mul_sub_24 --------------------------
	.section	.text.triton_poi_fused__to_copy_add_arange_clamp_mul_sub_24,"ax",@progbits
	.align	128
        .global         triton_poi_fused__to_copy_add_arange_clamp_mul_sub_24
        .type           triton_poi_fused__to_copy_add_arange_clamp_mul_sub_24,@function
        .size           triton_poi_fused__to_copy_add_arange_clamp_mul_sub_24,(.L_x_1 - triton_poi_fused__to_copy_add_arange_clamp_mul_sub_24)
        .other          triton_poi_fused__to_copy_add_arange_clamp_mul_sub_24,@"STO_CUDA_ENTRY STV_DEFAULT"
triton_poi_fused__to_copy_add_arange_clamp_mul_sub_24:
.text.triton_poi_fused__to_copy_add_arange_clamp_mul_sub_24:
[----:B------:R-:W0:Y:S02]  /*0000*/  LDC R1, c[0x0][0x28] ;  /* 0x00000a00ff017b82 */ /* 0x000e240000000800 */
[----:B------:R-:W1:Y:S01]  /*0010*/  S2R R0, SR_TID.X ;  /* 0x0000000000007919 */ /* 0x000e620000002100 */
[----:B------:R-:W-:Y:S01]  /*0020*/  HFMA2.MMA R3, -RZ, RZ, 1.75, 0 ;  /* 0x3f000000ff037435 */ /* 0x000fe200000001ff */
[----:B------:R-:W2:Y:S01]  /*0030*/  S2R R5, SR_CTAID.X ;  /* 0x0000000000057919 */ /* 0x000ea20000002500 */
[----:B-1----:R-:W-:-:S05]  /*0040*/  LOP3.LUT R0, R0, 0x1f, RZ, 0xc0, !PT ;  /* 0x0000001f00007812 */ /* 0x002fca00078ec0ff */
[----:B--2---:R-:W-:-:S05]  /*0050*/  IMAD R5, R5, 0x20, R0 ;  /* 0x0000002005057824 */ /* 0x004fca00078e0200 */
[----:B------:R-:W-:Y:S02]  /*0060*/  I2FP.F32.S32 R0, R5 ;  /* 0x0000000500007245 */ /* 0x000fe40000201400 */
[----:B------:R-:W-:-:S03]  /*0070*/  ISETP.GE.AND P0, PT, R5, 0x20, PT ;  /* 0x000000200500780c */ /* 0x000fc60003f06270 */
[----:B------:R-:W-:-:S04]  /*0080*/  FADD R0, R0, 0.5 ;  /* 0x3f00000000007421 */ /* 0x000fc80000000000 */
[----:B------:R-:W-:Y:S02]  /*0090*/  FFMA R0, R0, R3, -0.5 ;  /* 0xbf00000000007423 */ /* 0x000fe40000000003 */
[----:B------:R-:W1:Y:S03]  /*00a0*/  LDC.64 R2, c[0x0][0x210] ;  /* 0x00008400ff027b82 */ /* 0x000e660000000a00 */
[----:B------:R-:W-:-:S04]  /*00b0*/  FMNMX R0, RZ, R0, !PT ;  /* 0x00000000ff007209 */ /* 0x000fc80007800000 */
[----:B------:R-:W2:Y:S02]  /*00c0*/  F2I.TRUNC.NTZ R4, R0 ;  /* 0x0000000000047305 */ /* 0x000ea4000020f100 */
[----:B--2---:R-:W-:Y:S01]  /*00d0*/  I2FP.F32.S32 R7, R4 ;  /* 0x0000000400077245 */ /* 0x004fe20000201400 */
[----:B-1----:R-:W-:-:S04]  /*00e0*/  IMAD.WIDE R2, R5, 0x4, R2 ;  /* 0x0000000405027825 */ /* 0x002fc800078e0202 */
[----:B------:R-:W-:Y:S01]  /*00f0*/  FADD.SAT R7, R0, -R7 ;  /* 0x8000000700077221 */ /* 0x000fe20000002000 */
[----:B------:R-:W-:Y:S06]  /*0100*/  @P0 EXIT ;  /* 0x000000000000094d */ /* 0x000fec0003800000 */
[----:B------:R-:W-:Y:S02]  /*0110*/  ULDC.64 UR4, c[0x0][0x208] ;  /* 0x0000820000047ab9 */ /* 0x000fe40000000a00 */
[----:B------:R-:W-:Y:S01]  /*0120*/  STG.E desc[UR4][R2.64], R7 ;  /* 0x0000000702007986 */ /* 0x000fe2000c101904 */
[----:B------:R-:W-:Y:S05]  /*0130*/  EXIT ;  /* 0x000000000000794d */ /* 0x000fea0003800000 */
.L_x_0:
[----:B------:R-:W-:-:S00]  /*0140*/  BRA `(.L_x_0) ;  /* 0xfffffffc00fc7947 */ /* 0x000fc0000383ffff */
[----:B------:R-:W-:-:S00]  /*0150*/  NOP ;  /* 0x0000000000007918 */ /* 0x000fc00000000000 */
        /* <DEDUP_REMOVED lines=10> */
.L_x_1:


//--------------------- .nv.constant0.triton_poi_fused__to_copy_add_arange_clamp_mul_sub_24 --------------------------
	.section	.nv.constant0.triton_poi_fused__to_copy_add_arange_clamp_mul_sub_24,"a",@progbits
	.sectionflags	@""
	.align	4
.nv.constant0.triton_poi_fused__to_copy_add_arange_clamp_mul_sub_24:
	.zero		540
